//
// Generated by NVIDIA NVVM Compiler
//
// Compiler Build ID: CL-36424714
// Cuda compilation tools, release 13.0, V13.0.88
// Based on NVVM 20.0.0
//

.version 9.0
.target sm_100
.address_size 64

	// .globl	_Z4testfd

.visible .entry _Z4testfd(
	.param .f32 _Z4testfd_param_0,
	.param .f64 _Z4testfd_param_1
)
{


	ret;

}


// ===== COMPILED SASS (sm_100) =====

	.target	sm_100

	.elftype	@"ET_EXEC"


//--------------------- .note.nv.tkinfo           --------------------------
	.section	.note.nv.tkinfo,"",@"SHT_NOTE"
	.sectionflags	@"SHF_NOTE_NV_TKINFO"
	.tkinfo
        /*0018*/ 	.word	0x00000002
        /*0030*/ 	.string	""
        /*0030*/ 	.string	"ptxas"
        /*0030*/ 	.string	"Cuda compilation tools, release 13.0, V13.0.88"
        /*0030*/ 	.string	"Build cuda_13.0.r13.0/compiler.36424714_0"
        /*0030*/ 	.string	"-arch sm_100 -m 64 "



//--------------------- .note.nv.cuinfo           --------------------------
	.section	.note.nv.cuinfo,"",@"SHT_NOTE"
	.sectionflags	@"SHF_NOTE_NV_CUINFO"
        /*0018*/ 	.short	0x0002
        /*001a*/ 	.short	0x0064
        /*001c*/ 	.short	0x0082
	.zero		2


//--------------------- .nv.info                  --------------------------
	.section	.nv.info,"",@"SHT_CUDA_INFO"
	.align	4


	//----- nvinfo : EIATTR_REGCOUNT
	.align		4
        /*0000*/ 	.byte	0x04, 0x2f
        /*0002*/ 	.short	(.L_1 - .L_0)
	.align		4
.L_0:
        /*0004*/ 	.word	index@(_Z4testfd)
        /*0008*/ 	.word	0x00000004


	//----- nvinfo : EIATTR_FRAME_SIZE
	.align		4
.L_1:
        /*000c*/ 	.byte	0x04, 0x11
        /*000e*/ 	.short	(.L_3 - .L_2)
	.align		4
.L_2:
        /*0010*/ 	.word	index@(_Z4testfd)
        /*0014*/ 	.word	0x00000000


	//----- nvinfo : EIATTR_MIN_STACK_SIZE
	.align		4
.L_3:
        /*0018*/ 	.byte	0x04, 0x12
        /*001a*/ 	.short	(.L_5 - .L_4)
	.align		4
.L_4:
        /*001c*/ 	.word	index@(_Z4testfd)
        /*0020*/ 	.word	0x00000000
.L_5:


//--------------------- .nv.compat                --------------------------
	.section	.nv.compat,"",@"SHT_CUDA_COMPAT_INFO"
	.align	4
        /*0000*/ 	.byte	0x02, 0x09, 0x00, 0x00, 0x02, 0x02, 0x01, 0x00, 0x02, 0x05, 0x05, 0x00, 0x03, 0x07, 0x01, 0x01
        /*0010*/ 	.byte	0x02, 0x03, 0x00, 0x00, 0x02, 0x06, 0x01, 0x00, 0x04, 0x0b, 0x08, 0x00, 0x09, 0x00, 0x00, 0x00
        /*0020*/ 	.byte	0x00, 0x00, 0x00, 0x00


//--------------------- .nv.info._Z4testfd        --------------------------
	.section	.nv.info._Z4testfd,"",@"SHT_CUDA_INFO"
	.sectionflags	@""
	.align	4


	//----- nvinfo : EIATTR_CUDA_API_VERSION
	.align		4
        /*0000*/ 	.byte	0x04, 0x37
        /*0002*/ 	.short	(.L_7 - .L_6)
.L_6:
        /*0004*/ 	.word	0x00000082


	//----- nvinfo : EIATTR_KPARAM_INFO
	.align		4
.L_7:
        /*0008*/ 	.byte	0x04, 0x17
        /*000a*/ 	.short	(.L_9 - .L_8)
.L_8:
        /*000c*/ 	.word	0x00000000
        /*0010*/ 	.short	0x0001
        /*0012*/ 	.short	0x0008
        /*0014*/ 	.byte	0x00, 0xf0, 0x21, 0x00


	//----- nvinfo : EIATTR_KPARAM_INFO
	.align		4
.L_9:
        /*0018*/ 	.byte	0x04, 0x17
        /*001a*/ 	.short	(.L_11 - .L_10)
.L_10:
        /*001c*/ 	.word	0x00000000
        /*0020*/ 	.short	0x0000
        /*0022*/ 	.short	0x0000
        /*0024*/ 	.byte	0x00, 0xf0, 0x11, 0x00


	//----- nvinfo : EIATTR_SPARSE_MMA_MASK
	.align		4
.L_11:
        /*0028*/ 	.byte	0x03, 0x50
        /*002a*/ 	.short	0x0000


	//----- nvinfo : EIATTR_MAXREG_COUNT
	.align		4
        /*002c*/ 	.byte	0x03, 0x1b
        /*002e*/ 	.short	0x00ff


	//----- nvinfo : EIATTR_MERCURY_ISA_VERSION
	.align		4
        /*0030*/ 	.byte	0x03, 0x5f
        /*0032*/ 	.short	0x0101


	//----- nvinfo : EIATTR_VRC_CTA_INIT_COUNT
	.align		4
        /*0034*/ 	.byte	0x02, 0x4a
	.zero		1
	.zero		1


	//----- nvinfo : EIATTR_EXIT_INSTR_OFFSETS
	.align		4
        /*0038*/ 	.byte	0x04, 0x1c
        /*003a*/ 	.short	(.L_13 - .L_12)


	//   ....[0]....
.L_12:
        /*003c*/ 	.word	0x00000010


	//----- nvinfo : EIATTR_CBANK_PARAM_SIZE
	.align		4
.L_13:
        /*0040*/ 	.byte	0x03, 0x19
        /*0042*/ 	.short	0x0010


	//----- nvinfo : EIATTR_PARAM_CBANK
	.align		4
        /*0044*/ 	.byte	0x04, 0x0a
        /*0046*/ 	.short	(.L_15 - .L_14)
	.align		4
.L_14:
        /*0048*/ 	.word	index@(.nv.constant0._Z4testfd)
        /*004c*/ 	.short	0x0380
        /*004e*/ 	.short	0x0010


	//----- nvinfo : EIATTR_SW_WAR
	.align		4
.L_15:
        /*0050*/ 	.byte	0x04, 0x36
        /*0052*/ 	.short	(.L_17 - .L_16)
.L_16:
        /*0054*/ 	.word	0x00000008
.L_17:


//--------------------- .nv.callgraph             --------------------------
	.section	.nv.callgraph,"",@"SHT_CUDA_CALLGRAPH"
	.align	4
	.sectionentsize	8
	.align		4
        /*0000*/ 	.word	0x00000000
	.align		4
        /*0004*/ 	.word	0xffffffff
	.align		4
        /*0008*/ 	.word	0x00000000
	.align		4
        /*000c*/ 	.word	0xfffffffe
	.align		4
        /*0010*/ 	.word	0x00000000
	.align		4
        /*0014*/ 	.word	0xfffffffd
	.align		4
        /*0018*/ 	.word	0x00000000
	.align		4
        /*001c*/ 	.word	0xfffffffc


//--------------------- .text._Z4testfd           --------------------------
	.section	.text._Z4testfd,"ax",@progbits
	.align	128
        .global         _Z4testfd
        .type           _Z4testfd,@function
        .size           _Z4testfd,(.L_x_1 - _Z4testfd)
        .other          _Z4testfd,@"STO_CUDA_ENTRY STV_DEFAULT"
_Z4testfd:
.text._Z4testfd:
[----:B------:R-:W-:Y:S01]  /*0000*/  LDC R1, c[0x0][0x37c] ;  /* 0x0000df00ff017b82 */ /* 0x000fe20000000800 */
[----:B------:R-:W-:Y:S05]  /*0010*/  EXIT ;  /* 0x000000000000794d */ /* 0x000fea0003800000 */
.L_x_0:
[----:B------:R-:W-:-:S00]  /*0020*/  BRA `(.L_x_0) ;  /* 0xfffffffc00fc7947 */ /* 0x000fc0000383ffff */
[----:B------:R-:W-:-:S00]  /*0030*/  NOP ;  /* 0x0000000000007918 */ /* 0x000fc00000000000 */
        /* <DEDUP_REMOVED lines=12> */
.L_x_1:


//--------------------- .nv.shared.reserved.0     --------------------------
	.section	.nv.shared.reserved.0,"aw",@nobits
	.weak		__nv_reservedSMEM_offset_0_alias
	.size		__nv_reservedSMEM_offset_0_alias, 0, 64
	.other		__nv_reservedSMEM_offset_0_alias,@"STO_CUDA_RESERVED_SHARED STV_DEFAULT"
__nv_reservedSMEM_offset_0_alias:
	.zero		0
	.zero		64


//--------------------- .nv.constant0._Z4testfd   --------------------------
	.section	.nv.constant0._Z4testfd,"a",@progbits
	.sectionflags	@""
	.align	4
.nv.constant0._Z4testfd:
	.zero		912


//--------------------- SYMBOLS --------------------------

	.type		.nv.reservedSmem.offset0,@object
	.size		.nv.reservedSmem.offset0,0x4
